//
// Generated by NVIDIA NVVM Compiler
//
// Compiler Build ID: CL-36424714
// Cuda compilation tools, release 13.0, V13.0.88
// Based on NVVM 20.0.0
//

.version 9.0
.target sm_100
.address_size 64

	// .globl	_Z12gemm_mnk_addPfS_S_iiiff

.visible .entry _Z12gemm_mnk_addPfS_S_iiiff(
	.param .u64 .ptr .align 1 _Z12gemm_mnk_addPfS_S_iiiff_param_0,
	.param .u64 .ptr .align 1 _Z12gemm_mnk_addPfS_S_iiiff_param_1,
	.param .u64 .ptr .align 1 _Z12gemm_mnk_addPfS_S_iiiff_param_2,
	.param .u32 _Z12gemm_mnk_addPfS_S_iiiff_param_3,
	.param .u32 _Z12gemm_mnk_addPfS_S_iiiff_param_4,
	.param .u32 _Z12gemm_mnk_addPfS_S_iiiff_param_5,
	.param .f32 _Z12gemm_mnk_addPfS_S_iiiff_param_6,
	.param .f32 _Z12gemm_mnk_addPfS_S_iiiff_param_7
)
{
	.reg .pred 	%p<13>;
	.reg .b32 	%r<41>;
	.reg .b32 	%f<73>;
	.reg .b64 	%rd<53>;

	ld.param.u64 	%rd7, [_Z12gemm_mnk_addPfS_S_iiiff_param_0];
	ld.param.u64 	%rd8, [_Z12gemm_mnk_addPfS_S_iiiff_param_1];
	ld.param.u64 	%rd6, [_Z12gemm_mnk_addPfS_S_iiiff_param_2];
	ld.param.u32 	%r20, [_Z12gemm_mnk_addPfS_S_iiiff_param_3];
	ld.param.u32 	%r18, [_Z12gemm_mnk_addPfS_S_iiiff_param_4];
	ld.param.u32 	%r19, [_Z12gemm_mnk_addPfS_S_iiiff_param_5];
	ld.param.f32 	%f13, [_Z12gemm_mnk_addPfS_S_iiiff_param_6];
	ld.param.f32 	%f14, [_Z12gemm_mnk_addPfS_S_iiiff_param_7];
	cvta.to.global.u64 	%rd1, %rd8;
	cvta.to.global.u64 	%rd2, %rd7;
	mov.u32 	%r21, %ctaid.y;
	mov.u32 	%r22, %ntid.y;
	mov.u32 	%r23, %tid.y;
	mad.lo.s32 	%r1, %r21, %r22, %r23;
	mov.u32 	%r24, %ctaid.x;
	mov.u32 	%r25, %ntid.x;
	mov.u32 	%r26, %tid.x;
	mad.lo.s32 	%r2, %r24, %r25, %r26;
	setp.ge.s32 	%p1, %r1, %r20;
	setp.ge.s32 	%p2, %r2, %r18;
	or.pred  	%p3, %p1, %p2;
	@%p3 bra 	$L__BB0_14;
	setp.lt.s32 	%p4, %r19, 1;
	mov.f32 	%f72, 0f00000000;
	@%p4 bra 	$L__BB0_13;
	mul.lo.s32 	%r3, %r19, %r1;
	and.b32  	%r4, %r19, 7;
	setp.lt.u32 	%p5, %r19, 8;
	mov.f32 	%f72, 0f00000000;
	mov.b32 	%r39, 0;
	@%p5 bra 	$L__BB0_5;
	and.b32  	%r39, %r19, 2147483640;
	neg.s32 	%r37, %r39;
	shl.b32 	%r7, %r18, 3;
	mul.wide.u32 	%rd9, %r3, 4;
	add.s64 	%rd10, %rd9, %rd2;
	add.s64 	%rd52, %rd10, 16;
	mov.f32 	%f72, 0f00000000;
	mul.wide.s32 	%rd13, %r18, 4;
	mov.u32 	%r36, %r2;
$L__BB0_4:
	.pragma "nounroll";
	ld.global.f32 	%f19, [%rd52+-16];
	mul.wide.s32 	%rd11, %r36, 4;
	add.s64 	%rd12, %rd1, %rd11;
	ld.global.f32 	%f20, [%rd12];
	fma.rn.f32 	%f21, %f19, %f20, %f72;
	ld.global.f32 	%f22, [%rd52+-12];
	add.s64 	%rd14, %rd12, %rd13;
	ld.global.f32 	%f23, [%rd14];
	fma.rn.f32 	%f24, %f22, %f23, %f21;
	ld.global.f32 	%f25, [%rd52+-8];
	add.s64 	%rd15, %rd14, %rd13;
	ld.global.f32 	%f26, [%rd15];
	fma.rn.f32 	%f27, %f25, %f26, %f24;
	ld.global.f32 	%f28, [%rd52+-4];
	add.s64 	%rd16, %rd15, %rd13;
	ld.global.f32 	%f29, [%rd16];
	fma.rn.f32 	%f30, %f28, %f29, %f27;
	ld.global.f32 	%f31, [%rd52];
	add.s64 	%rd17, %rd16, %rd13;
	ld.global.f32 	%f32, [%rd17];
	fma.rn.f32 	%f33, %f31, %f32, %f30;
	ld.global.f32 	%f34, [%rd52+4];
	add.s64 	%rd18, %rd17, %rd13;
	ld.global.f32 	%f35, [%rd18];
	fma.rn.f32 	%f36, %f34, %f35, %f33;
	ld.global.f32 	%f37, [%rd52+8];
	add.s64 	%rd19, %rd18, %rd13;
	ld.global.f32 	%f38, [%rd19];
	fma.rn.f32 	%f39, %f37, %f38, %f36;
	ld.global.f32 	%f40, [%rd52+12];
	add.s64 	%rd20, %rd19, %rd13;
	ld.global.f32 	%f41, [%rd20];
	fma.rn.f32 	%f72, %f40, %f41, %f39;
	add.s32 	%r37, %r37, 8;
	add.s32 	%r36, %r36, %r7;
	add.s64 	%rd52, %rd52, 32;
	setp.ne.s32 	%p6, %r37, 0;
	@%p6 bra 	$L__BB0_4;
$L__BB0_5:
	setp.eq.s32 	%p7, %r4, 0;
	@%p7 bra 	$L__BB0_13;
	and.b32  	%r13, %r19, 3;
	setp.lt.u32 	%p8, %r4, 4;
	@%p8 bra 	$L__BB0_8;
	add.s32 	%r28, %r39, %r3;
	mul.wide.u32 	%rd21, %r28, 4;
	add.s64 	%rd22, %rd2, %rd21;
	ld.global.f32 	%f43, [%rd22];
	mad.lo.s32 	%r29, %r39, %r18, %r2;
	mul.wide.s32 	%rd23, %r29, 4;
	add.s64 	%rd24, %rd1, %rd23;
	ld.global.f32 	%f44, [%rd24];
	fma.rn.f32 	%f45, %f43, %f44, %f72;
	cvt.u64.u32 	%rd25, %r3;
	cvt.u64.u32 	%rd26, %r39;
	add.s64 	%rd27, %rd26, %rd25;
	shl.b64 	%rd28, %rd27, 2;
	add.s64 	%rd29, %rd2, %rd28;
	ld.global.f32 	%f46, [%rd29+4];
	mul.wide.s32 	%rd30, %r18, 4;
	add.s64 	%rd31, %rd24, %rd30;
	ld.global.f32 	%f47, [%rd31];
	fma.rn.f32 	%f48, %f46, %f47, %f45;
	ld.global.f32 	%f49, [%rd29+8];
	add.s64 	%rd32, %rd31, %rd30;
	ld.global.f32 	%f50, [%rd32];
	fma.rn.f32 	%f51, %f49, %f50, %f48;
	ld.global.f32 	%f52, [%rd29+12];
	add.s64 	%rd33, %rd32, %rd30;
	ld.global.f32 	%f53, [%rd33];
	fma.rn.f32 	%f72, %f52, %f53, %f51;
	add.s32 	%r39, %r39, 4;
$L__BB0_8:
	setp.eq.s32 	%p9, %r13, 0;
	@%p9 bra 	$L__BB0_13;
	setp.eq.s32 	%p10, %r13, 1;
	@%p10 bra 	$L__BB0_11;
	add.s32 	%r30, %r39, %r3;
	mul.wide.u32 	%rd34, %r30, 4;
	add.s64 	%rd35, %rd2, %rd34;
	ld.global.f32 	%f55, [%rd35];
	mad.lo.s32 	%r31, %r39, %r18, %r2;
	mul.wide.s32 	%rd36, %r31, 4;
	add.s64 	%rd37, %rd1, %rd36;
	ld.global.f32 	%f56, [%rd37];
	fma.rn.f32 	%f57, %f55, %f56, %f72;
	cvt.u64.u32 	%rd38, %r3;
	cvt.u64.u32 	%rd39, %r39;
	add.s64 	%rd40, %rd39, %rd38;
	shl.b64 	%rd41, %rd40, 2;
	add.s64 	%rd42, %rd2, %rd41;
	ld.global.f32 	%f58, [%rd42+4];
	mul.wide.s32 	%rd43, %r18, 4;
	add.s64 	%rd44, %rd37, %rd43;
	ld.global.f32 	%f59, [%rd44];
	fma.rn.f32 	%f72, %f58, %f59, %f57;
	add.s32 	%r39, %r39, 2;
$L__BB0_11:
	and.b32  	%r32, %r19, 1;
	setp.eq.b32 	%p11, %r32, 1;
	not.pred 	%p12, %p11;
	@%p12 bra 	$L__BB0_13;
	add.s32 	%r33, %r39, %r3;
	mul.wide.u32 	%rd45, %r33, 4;
	add.s64 	%rd46, %rd2, %rd45;
	ld.global.f32 	%f60, [%rd46];
	mad.lo.s32 	%r34, %r39, %r18, %r2;
	mul.wide.s32 	%rd47, %r34, 4;
	add.s64 	%rd48, %rd1, %rd47;
	ld.global.f32 	%f61, [%rd48];
	fma.rn.f32 	%f72, %f60, %f61, %f72;
$L__BB0_13:
	mad.lo.s32 	%r35, %r18, %r1, %r2;
	cvta.to.global.u64 	%rd49, %rd6;
	mul.wide.s32 	%rd50, %r35, 4;
	add.s64 	%rd51, %rd49, %rd50;
	ld.global.f32 	%f62, [%rd51];
	mul.f32 	%f63, %f14, %f62;
	fma.rn.f32 	%f64, %f13, %f72, %f63;
	st.global.f32 	[%rd51], %f64;
$L__BB0_14:
	ret;

}


// ===== COMPILED SASS (sm_100) =====

	.target	sm_100

	.elftype	@"ET_EXEC"


//--------------------- .note.nv.tkinfo           --------------------------
	.section	.note.nv.tkinfo,"",@"SHT_NOTE"
	.sectionflags	@"SHF_NOTE_NV_TKINFO"
	.tkinfo
        /*0018*/ 	.word	0x00000002
        /*0030*/ 	.string	""
        /*0030*/ 	.string	"ptxas"
        /*0030*/ 	.string	"Cuda compilation tools, release 13.0, V13.0.88"
        /*0030*/ 	.string	"Build cuda_13.0.r13.0/compiler.36424714_0"
        /*0030*/ 	.string	"-arch sm_100 -m 64 "



//--------------------- .note.nv.cuinfo           --------------------------
	.section	.note.nv.cuinfo,"",@"SHT_NOTE"
	.sectionflags	@"SHF_NOTE_NV_CUINFO"
        /*0018*/ 	.short	0x0002
        /*001a*/ 	.short	0x0064
        /*001c*/ 	.short	0x0082
	.zero		2


//--------------------- .nv.info                  --------------------------
	.section	.nv.info,"",@"SHT_CUDA_INFO"
	.align	4


	//----- nvinfo : EIATTR_REGCOUNT
	.align		4
        /*0000*/ 	.byte	0x04, 0x2f
        /*0002*/ 	.short	(.L_1 - .L_0)
	.align		4
.L_0:
        /*0004*/ 	.word	index@(_Z12gemm_mnk_addPfS_S_iiiff)
        /*0008*/ 	.word	0x00000020


	//----- nvinfo : EIATTR_FRAME_SIZE
	.align		4
.L_1:
        /*000c*/ 	.byte	0x04, 0x11
        /*000e*/ 	.short	(.L_3 - .L_2)
	.align		4
.L_2:
        /*0010*/ 	.word	index@(_Z12gemm_mnk_addPfS_S_iiiff)
        /*0014*/ 	.word	0x00000000


	//----- nvinfo : EIATTR_MIN_STACK_SIZE
	.align		4
.L_3:
        /*0018*/ 	.byte	0x04, 0x12
        /*001a*/ 	.short	(.L_5 - .L_4)
	.align		4
.L_4:
        /*001c*/ 	.word	index@(_Z12gemm_mnk_addPfS_S_iiiff)
        /*0020*/ 	.word	0x00000000
.L_5:


//--------------------- .nv.compat                --------------------------
	.section	.nv.compat,"",@"SHT_CUDA_COMPAT_INFO"
	.align	4
        /*0000*/ 	.byte	0x02, 0x09, 0x00, 0x00, 0x02, 0x02, 0x01, 0x00, 0x02, 0x05, 0x05, 0x00, 0x03, 0x07, 0x01, 0x01
        /*0010*/ 	.byte	0x02, 0x03, 0x00, 0x00, 0x02, 0x06, 0x01, 0x00, 0x04, 0x0b, 0x08, 0x00, 0x09, 0x00, 0x00, 0x00
        /*0020*/ 	.byte	0x00, 0x00, 0x00, 0x00


//--------------------- .nv.info._Z12gemm_mnk_addPfS_S_iiiff --------------------------
	.section	.nv.info._Z12gemm_mnk_addPfS_S_iiiff,"",@"SHT_CUDA_INFO"
	.sectionflags	@""
	.align	4


	//----- nvinfo : EIATTR_CUDA_API_VERSION
	.align		4
        /*0000*/ 	.byte	0x04, 0x37
        /*0002*/ 	.short	(.L_7 - .L_6)
.L_6:
        /*0004*/ 	.word	0x00000082


	//----- nvinfo : EIATTR_KPARAM_INFO
	.align		4
.L_7:
        /*0008*/ 	.byte	0x04, 0x17
        /*000a*/ 	.short	(.L_9 - .L_8)
.L_8:
        /*000c*/ 	.word	0x00000000
        /*0010*/ 	.short	0x0007
        /*0012*/ 	.short	0x0028
        /*0014*/ 	.byte	0x00, 0xf0, 0x11, 0x00


	//----- nvinfo : EIATTR_KPARAM_INFO
	.align		4
.L_9:
        /*0018*/ 	.byte	0x04, 0x17
        /*001a*/ 	.short	(.L_11 - .L_10)
.L_10:
        /*001c*/ 	.word	0x00000000
        /*0020*/ 	.short	0x0006
        /*0022*/ 	.short	0x0024
        /*0024*/ 	.byte	0x00, 0xf0, 0x11, 0x00


	//----- nvinfo : EIATTR_KPARAM_INFO
	.align		4
.L_11:
        /*0028*/ 	.byte	0x04, 0x17
        /*002a*/ 	.short	(.L_13 - .L_12)
.L_12:
        /*002c*/ 	.word	0x00000000
        /*0030*/ 	.short	0x0005
        /*0032*/ 	.short	0x0020
        /*0034*/ 	.byte	0x00, 0xf0, 0x11, 0x00


	//----- nvinfo : EIATTR_KPARAM_INFO
	.align		4
.L_13:
        /*0038*/ 	.byte	0x04, 0x17
        /*003a*/ 	.short	(.L_15 - .L_14)
.L_14:
        /*003c*/ 	.word	0x00000000
        /*0040*/ 	.short	0x0004
        /*0042*/ 	.short	0x001c
        /*0044*/ 	.byte	0x00, 0xf0, 0x11, 0x00


	//----- nvinfo : EIATTR_KPARAM_INFO
	.align		4
.L_15:
        /*0048*/ 	.byte	0x04, 0x17
        /*004a*/ 	.short	(.L_17 - .L_16)
.L_16:
        /*004c*/ 	.word	0x00000000
        /*0050*/ 	.short	0x0003
        /*0052*/ 	.short	0x0018
        /*0054*/ 	.byte	0x00, 0xf0, 0x11, 0x00


	//----- nvinfo : EIATTR_KPARAM_INFO
	.align		4
.L_17:
        /*0058*/ 	.byte	0x04, 0x17
        /*005a*/ 	.short	(.L_19 - .L_18)
.L_18:
        /*005c*/ 	.word	0x00000000
        /*0060*/ 	.short	0x0002
        /*0062*/ 	.short	0x0010
        /*0064*/ 	.byte	0x00, 0xf5, 0x21, 0x00


	//----- nvinfo : EIATTR_KPARAM_INFO
	.align		4
.L_19:
        /*0068*/ 	.byte	0x04, 0x17
        /*006a*/ 	.short	(.L_21 - .L_20)
.L_20:
        /*006c*/ 	.word	0x00000000
        /*0070*/ 	.short	0x0001
        /*0072*/ 	.short	0x0008
        /*0074*/ 	.byte	0x00, 0xf5, 0x21, 0x00


	//----- nvinfo : EIATTR_KPARAM_INFO
	.align		4
.L_21:
        /*0078*/ 	.byte	0x04, 0x17
        /*007a*/ 	.short	(.L_23 - .L_22)
.L_22:
        /*007c*/ 	.word	0x00000000
        /*0080*/ 	.short	0x0000
        /*0082*/ 	.short	0x0000
        /*0084*/ 	.byte	0x00, 0xf5, 0x21, 0x00


	//----- nvinfo : EIATTR_SPARSE_MMA_MASK
	.align		4
.L_23:
        /*0088*/ 	.byte	0x03, 0x50
        /*008a*/ 	.short	0x0000


	//----- nvinfo : EIATTR_MAXREG_COUNT
	.align		4
        /*008c*/ 	.byte	0x03, 0x1b
        /*008e*/ 	.short	0x00ff


	//----- nvinfo : EIATTR_MERCURY_ISA_VERSION
	.align		4
        /*0090*/ 	.byte	0x03, 0x5f
        /*0092*/ 	.short	0x0101


	//----- nvinfo : EIATTR_VRC_CTA_INIT_COUNT
	.align		4
        /*0094*/ 	.byte	0x02, 0x4a
	.zero		1
	.zero		1


	//----- nvinfo : EIATTR_EXIT_INSTR_OFFSETS
	.align		4
        /*0098*/ 	.byte	0x04, 0x1c
        /*009a*/ 	.short	(.L_25 - .L_24)


	//   ....[0]....
.L_24:
        /*009c*/ 	.word	0x000000c0


	//   ....[1]....
        /*00a0*/ 	.word	0x00000930


	//----- nvinfo : EIATTR_CBANK_PARAM_SIZE
	.align		4
.L_25:
        /*00a4*/ 	.byte	0x03, 0x19
        /*00a6*/ 	.short	0x002c


	//----- nvinfo : EIATTR_PARAM_CBANK
	.align		4
        /*00a8*/ 	.byte	0x04, 0x0a
        /*00aa*/ 	.short	(.L_27 - .L_26)
	.align		4
.L_26:
        /*00ac*/ 	.word	index@(.nv.constant0._Z12gemm_mnk_addPfS_S_iiiff)
        /*00b0*/ 	.short	0x0380
        /*00b2*/ 	.short	0x002c


	//----- nvinfo : EIATTR_SW_WAR
	.align		4
.L_27:
        /*00b4*/ 	.byte	0x04, 0x36
        /*00b6*/ 	.short	(.L_29 - .L_28)
.L_28:
        /*00b8*/ 	.word	0x00000008
.L_29:


//--------------------- .nv.callgraph             --------------------------
	.section	.nv.callgraph,"",@"SHT_CUDA_CALLGRAPH"
	.align	4
	.sectionentsize	8
	.align		4
        /*0000*/ 	.word	0x00000000
	.align		4
        /*0004*/ 	.word	0xffffffff
	.align		4
        /*0008*/ 	.word	0x00000000
	.align		4
        /*000c*/ 	.word	0xfffffffe
	.align		4
        /*0010*/ 	.word	0x00000000
	.align		4
        /*0014*/ 	.word	0xfffffffd
	.align		4
        /*0018*/ 	.word	0x00000000
	.align		4
        /*001c*/ 	.word	0xfffffffc


//--------------------- .text._Z12gemm_mnk_addPfS_S_iiiff --------------------------
	.section	.text._Z12gemm_mnk_addPfS_S_iiiff,"ax",@progbits
	.align	128
        .global         _Z12gemm_mnk_addPfS_S_iiiff
        .type           _Z12gemm_mnk_addPfS_S_iiiff,@function
        .size           _Z12gemm_mnk_addPfS_S_iiiff,(.L_x_5 - _Z12gemm_mnk_addPfS_S_iiiff)
        .other          _Z12gemm_mnk_addPfS_S_iiiff,@"STO_CUDA_ENTRY STV_DEFAULT"
_Z12gemm_mnk_addPfS_S_iiiff:
.text._Z12gemm_mnk_addPfS_S_iiiff:
[----:B------:R-:W-:Y:S01]  /*0000*/  LDC R1, c[0x0][0x37c] ;  /* 0x0000df00ff017b82 */ /* 0x000fe20000000800 */
[----:B------:R-:W0:Y:S07]  /*0010*/  S2R R5, SR_TID.X ;  /* 0x0000000000057919 */ /* 0x000e2e0000002100 */
[----:B------:R-:W1:Y:S01]  /*0020*/  LDC R19, c[0x0][0x364] ;  /* 0x0000d900ff137b82 */ /* 0x000e620000000800 */
[----:B------:R-:W1:Y:S07]  /*0030*/  S2R R4, SR_TID.Y ;  /* 0x0000000000047919 */ /* 0x000e6e0000002200 */
[----:B------:R-:W0:Y:S08]  /*0040*/  S2UR UR5, SR_CTAID.X ;  /* 0x00000000000579c3 */ /* 0x000e300000002500 */
[----:B------:R-:W0:Y:S08]  /*0050*/  LDC R0, c[0x0][0x360] ;  /* 0x0000d800ff007b82 */ /* 0x000e300000000800 */
[----:B------:R-:W1:Y:S08]  /*0060*/  S2UR UR4, SR_CTAID.Y ;  /* 0x00000000000479c3 */ /* 0x000e700000002600 */
[----:B------:R-:W2:Y:S01]  /*0070*/  LDC.64 R2, c[0x0][0x398] ;  /* 0x0000e600ff027b82 */ /* 0x000ea20000000a00 */
[----:B0-----:R-:W-:-:S02]  /*0080*/  IMAD R0, R0, UR5, R5 ;  /* 0x0000000500007c24 */ /* 0x001fc4000f8e0205 */
[----:B-1----:R-:W-:-:S03]  /*0090*/  IMAD R19, R19, UR4, R4 ;  /* 0x0000000413137c24 */ /* 0x002fc6000f8e0204 */
[----:B--2---:R-:W-:-:S04]  /*00a0*/  ISETP.GE.AND P0, PT, R0, R3, PT ;  /* 0x000000030000720c */ /* 0x004fc80003f06270 */
[----:B------:R-:W-:-:S13]  /*00b0*/  ISETP.GE.OR P0, PT, R19, R2, P0 ;  /* 0x000000021300720c */ /* 0x000fda0000706670 */
[----:B------:R-:W-:Y:S05]  /*00c0*/  @P0 EXIT ;  /* 0x000000000000094d */ /* 0x000fea0003800000 */
[----:B------:R-:W0:Y:S01]  /*00d0*/  LDC R2, c[0x0][0x3a0] ;  /* 0x0000e800ff027b82 */ /* 0x000e220000000800 */
[----:B------:R-:W1:Y:S01]  /*00e0*/  LDCU.64 UR4, c[0x0][0x358] ;  /* 0x00006b00ff0477ac */ /* 0x000e620008000a00 */
[----:B------:R-:W-:Y:S01]  /*00f0*/  HFMA2 R24, -RZ, RZ, 0, 0 ;  /* 0x00000000ff187431 */ /* 0x000fe200000001ff */
[----:B0-----:R-:W-:-:S13]  /*0100*/  ISETP.GE.AND P0, PT, R2, 0x1, PT ;  /* 0x000000010200780c */ /* 0x001fda0003f06270 */
[----:B-1----:R-:W-:Y:S05]  /*0110*/  @!P0 BRA `(.L_x_0) ;  /* 0x0000000400e08947 */ /* 0x002fea0003800000 */
[C---:B------:R-:W-:Y:S01]  /*0120*/  ISETP.GE.U32.AND P1, PT, R2.reuse, 0x8, PT ;  /* 0x000000080200780c */ /* 0x040fe20003f26070 */
[----:B------:R-:W-:Y:S01]  /*0130*/  IMAD R20, R19, R2, RZ ;  /* 0x0000000213147224 */ /* 0x000fe200078e02ff */
[----:B------:R-:W-:Y:S02]  /*0140*/  LOP3.LUT R27, R2, 0x7, RZ, 0xc0, !PT ;  /* 0x00000007021b7812 */ /* 0x000fe400078ec0ff */
[----:B------:R-:W-:Y:S02]  /*0150*/  MOV R24, RZ ;  /* 0x000000ff00187202 */ /* 0x000fe40000000f00 */
[----:B------:R-:W-:Y:S02]  /*0160*/  ISETP.NE.AND P0, PT, R27, RZ, PT ;  /* 0x000000ff1b00720c */ /* 0x000fe40003f05270 */
[----:B------:R-:W-:-:S05]  /*0170*/  MOV R21, RZ ;  /* 0x000000ff00157202 */ /* 0x000fca0000000f00 */
[----:B------:R-:W-:Y:S06]  /*0180*/  @!P1 BRA `(.L_x_1) ;  /* 0x0000000000c49947 */ /* 0x000fec0003800000 */
[----:B------:R-:W0:Y:S01]  /*0190*/  LDC.64 R4, c[0x0][0x380] ;  /* 0x0000e000ff047b82 */ /* 0x000e220000000a00 */
[----:B------:R-:W-:Y:S02]  /*01a0*/  LOP3.LUT R21, R2, 0x7ffffff8, RZ, 0xc0, !PT ;  /* 0x7ffffff802157812 */ /* 0x000fe400078ec0ff */
[----:B------:R-:W-:Y:S02]  /*01b0*/  MOV R24, RZ ;  /* 0x000000ff00187202 */ /* 0x000fe40000000f00 */
[----:B------:R-:W-:Y:S02]  /*01c0*/  MOV R18, R0 ;  /* 0x0000000000127202 */ /* 0x000fe40000000f00 */
[----:B------:R-:W-:Y:S01]  /*01d0*/  IADD3 R22, PT, PT, -R21, RZ, RZ ;  /* 0x000000ff15167210 */ /* 0x000fe20007ffe1ff */
[----:B0-----:R-:W-:-:S03]  /*01e0*/  IMAD.WIDE.U32 R4, R20, 0x4, R4 ;  /* 0x0000000414047825 */ /* 0x001fc600078e0004 */
[----:B------:R-:W-:-:S04]  /*01f0*/  IADD3 R6, P1, PT, R4, 0x10, RZ ;  /* 0x0000001004067810 */ /* 0x000fc80007f3e0ff */
[----:B------:R-:W-:-:S09]  /*0200*/  IADD3.X R7, PT, PT, RZ, R5, RZ, P1, !PT ;  /* 0x00000005ff077210 */ /* 0x000fd20000ffe4ff */
.L_x_2:
[----:B------:R-:W0:Y:S01]  /*0210*/  LDC.64 R16, c[0x0][0x388] ;  /* 0x0000e200ff107b82 */ /* 0x000e220000000a00 */
[----:B------:R-:W-:Y:S02]  /*0220*/  MOV R4, R6 ;  /* 0x0000000600047202 */ /* 0x000fe40000000f00 */
[----:B------:R-:W-:-:S05]  /*0230*/  MOV R5, R7 ;  /* 0x0000000700057202 */ /* 0x000fca0000000f00 */
[----:B------:R-:W2:Y:S04]  /*0240*/  LDG.E R25, desc[UR4][R4.64+-0x10] ;  /* 0xfffff00404197981 */ /* 0x000ea8000c1e1900 */
[----:B------:R-:W3:Y:S04]  /*0250*/  LDG.E R23, desc[UR4][R4.64+-0xc] ;  /* 0xfffff40404177981 */ /* 0x000ee8000c1e1900 */
[----:B------:R-:W4:Y:S04]  /*0260*/  LDG.E R29, desc[UR4][R4.64+-0x8] ;  /* 0xfffff804041d7981 */ /* 0x000f28000c1e1900 */
[----:B------:R-:W5:Y:S01]  /*0270*/  LDG.E R28, desc[UR4][R4.64+-0x4] ;  /* 0xfffffc04041c7981 */ /* 0x000f62000c1e1900 */
[----:B0-----:R-:W-:-:S05]  /*0280*/  IMAD.WIDE R16, R18, 0x4, R16 ;  /* 0x0000000412107825 */ /* 0x001fca00078e0210 */
[----:B------:R0:W2:Y:S01]  /*0290*/  LDG.E R26, desc[UR4][R16.64] ;  /* 0x00000004101a7981 */ /* 0x0000a2000c1e1900 */
[----:B------:R-:W-:-:S04]  /*02a0*/  IMAD.WIDE R14, R3, 0x4, R16 ;  /* 0x00000004030e7825 */ /* 0x000fc800078e0210 */
[C---:B------:R-:W-:Y:S02]  /*02b0*/  IMAD.WIDE R6, R3.reuse, 0x4, R14 ;  /* 0x0000000403067825 */ /* 0x040fe400078e020e */
[----:B------:R-:W3:Y:S02]  /*02c0*/  LDG.E R14, desc[UR4][R14.64] ;  /* 0x000000040e0e7981 */ /* 0x000ee4000c1e1900 */
[C---:B------:R-:W-:Y:S02]  /*02d0*/  IMAD.WIDE R10, R3.reuse, 0x4, R6 ;  /* 0x00000004030a7825 */ /* 0x040fe400078e0206 */
[----:B------:R-:W4:Y:S02]  /*02e0*/  LDG.E R6, desc[UR4][R6.64] ;  /* 0x0000000406067981 */ /* 0x000f24000c1e1900 */
[C---:B------:R-:W-:Y:S02]  /*02f0*/  IMAD.WIDE R8, R3.reuse, 0x4, R10 ;  /* 0x0000000403087825 */ /* 0x040fe400078e020a */
[----:B------:R-:W5:Y:S02]  /*0300*/  LDG.E R10, desc[UR4][R10.64] ;  /* 0x000000040a0a7981 */ /* 0x000f64000c1e1900 */
[----:B------:R-:W-:-:S02]  /*0310*/  IMAD.WIDE R12, R3, 0x4, R8 ;  /* 0x00000004030c7825 */ /* 0x000fc400078e0208 */
[----:B------:R-:W5:Y:S04]  /*0320*/  LDG.E R7, desc[UR4][R4.64] ;  /* 0x0000000404077981 */ /* 0x000f68000c1e1900 */
[----:B------:R-:W5:Y:S01]  /*0330*/  LDG.E R8, desc[UR4][R8.64] ;  /* 0x0000000408087981 */ /* 0x000f62000c1e1900 */
[----:B0-----:R-:W-:-:S03]  /*0340*/  IMAD.WIDE R16, R3, 0x4, R12 ;  /* 0x0000000403107825 */ /* 0x001fc600078e020c */
[----:B------:R-:W5:Y:S04]  /*0350*/  LDG.E R12, desc[UR4][R12.64] ;  /* 0x000000040c0c7981 */ /* 0x000f68000c1e1900 */
[----:B------:R-:W5:Y:S04]  /*0360*/  LDG.E R15, desc[UR4][R16.64] ;  /* 0x00000004100f7981 */ /* 0x000f68000c1e1900 */
[----:B------:R-:W5:Y:S04]  /*0370*/  LDG.E R9, desc[UR4][R4.64+0x4] ;  /* 0x0000040404097981 */ /* 0x000f68000c1e1900 */
[----:B------:R-:W5:Y:S01]  /*0380*/  LDG.E R11, desc[UR4][R4.64+0xc] ;  /* 0x00000c04040b7981 */ /* 0x000f62000c1e1900 */
[----:B--2---:R-:W-:Y:S01]  /*0390*/  FFMA R26, R25, R26, R24 ;  /* 0x0000001a191a7223 */ /* 0x004fe20000000018 */
[----:B------:R-:W-:-:S02]  /*03a0*/  IMAD.WIDE R24, R3, 0x4, R16 ;  /* 0x0000000403187825 */ /* 0x000fc400078e0210 */
[----:B------:R-:W2:Y:S04]  /*03b0*/  LDG.E R16, desc[UR4][R4.64+0x8] ;  /* 0x0000080404107981 */ /* 0x000ea8000c1e1900 */
[----:B------:R-:W2:Y:S01]  /*03c0*/  LDG.E R24, desc[UR4][R24.64] ;  /* 0x0000000418187981 */ /* 0x000ea2000c1e1900 */
[----:B---3--:R-:W-:Y:S01]  /*03d0*/  FFMA R14, R23, R14, R26 ;  /* 0x0000000e170e7223 */ /* 0x008fe2000000001a */
[----:B------:R-:W-:-:S03]  /*03e0*/  IADD3 R22, PT, PT, R22, 0x8, RZ ;  /* 0x0000000816167810 */ /* 0x000fc60007ffe0ff */
[----:B----4-:R-:W-:Y:S01]  /*03f0*/  FFMA R29, R29, R6, R14 ;  /* 0x000000061d1d7223 */ /* 0x010fe2000000000e */
[----:B------:R-:W-:-:S03]  /*0400*/  ISETP.NE.AND P1, PT, R22, RZ, PT ;  /* 0x000000ff1600720c */ /* 0x000fc60003f25270 */
[----:B-----5:R-:W-:Y:S01]  /*0410*/  FFMA R10, R28, R10, R29 ;  /* 0x0000000a1c0a7223 */ /* 0x020fe2000000001d */
[----:B------:R-:W-:-:S03]  /*0420*/  IADD3 R6, P2, PT, R4, 0x20, RZ ;  /* 0x0000002004067810 */ /* 0x000fc60007f5e0ff */
[----:B------:R-:W-:Y:S01]  /*0430*/  FFMA R8, R7, R8, R10 ;  /* 0x0000000807087223 */ /* 0x000fe2000000000a */
[----:B------:R-:W-:Y:S02]  /*0440*/  IADD3.X R7, PT, PT, RZ, R5, RZ, P2, !PT ;  /* 0x00000005ff077210 */ /* 0x000fe400017fe4ff */
[----:B------:R-:W-:Y:S01]  /*0450*/  LEA R18, R3, R18, 0x3 ;  /* 0x0000001203127211 */ /* 0x000fe200078e18ff */
[----:B------:R-:W-:-:S04]  /*0460*/  FFMA R9, R9, R12, R8 ;  /* 0x0000000c09097223 */ /* 0x000fc80000000008 */
[----:B--2---:R-:W-:-:S04]  /*0470*/  FFMA R16, R16, R15, R9 ;  /* 0x0000000f10107223 */ /* 0x004fc80000000009 */
[----:B------:R-:W-:Y:S01]  /*0480*/  FFMA R24, R11, R24, R16 ;  /* 0x000000180b187223 */ /* 0x000fe20000000010 */
[----:B------:R-:W-:Y:S06]  /*0490*/  @P1 BRA `(.L_x_2) ;  /* 0xfffffffc005c1947 */ /* 0x000fec000383ffff */
.L_x_1:
[----:B------:R-:W-:Y:S05]  /*04a0*/  @!P0 BRA `(.L_x_0) ;  /* 0x0000000000fc8947 */ /* 0x000fea0003800000 */
[----:B------:R-:W-:Y:S02]  /*04b0*/  ISETP.GE.U32.AND P1, PT, R27, 0x4, PT ;  /* 0x000000041b00780c */ /* 0x000fe40003f26070 */
[----:B------:R-:W-:-:S04]  /*04c0*/  LOP3.LUT R16, R2, 0x3, RZ, 0xc0, !PT ;  /* 0x0000000302107812 */ /* 0x000fc800078ec0ff */
[----:B------:R-:W-:-:S07]  /*04d0*/  ISETP.NE.AND P0, PT, R16, RZ, PT ;  /* 0x000000ff1000720c */ /* 0x000fce0003f05270 */
[----:B------:R-:W-:Y:S06]  /*04e0*/  @!P1 BRA `(.L_x_3) ;  /* 0x00000000006c9947 */ /* 0x000fec0003800000 */
[----:B------:R-:W0:Y:S01]  /*04f0*/  LDC.64 R6, c[0x0][0x388] ;  /* 0x0000e200ff067b82 */ /* 0x000e220000000a00 */
[----:B------:R-:W1:Y:S01]  /*0500*/  LDCU.64 UR6, c[0x0][0x380] ;  /* 0x00007000ff0677ac */ /* 0x000e620008000a00 */
[----:B------:R-:W-:Y:S01]  /*0510*/  IMAD R9, R21, R3, R0 ;  /* 0x0000000315097224 */ /* 0x000fe200078e0200 */
[CC--:B------:R-:W-:Y:S02]  /*0520*/  IADD3 R5, PT, PT, R20.reuse, R21.reuse, RZ ;  /* 0x0000001514057210 */ /* 0x0c0fe40007ffe0ff */
[----:B------:R-:W-:-:S03]  /*0530*/  IADD3 R10, P1, PT, R20, R21, RZ ;  /* 0x00000015140a7210 */ /* 0x000fc60007f3e0ff */
[----:B------:R-:W2:Y:S01]  /*0540*/  LDC.64 R14, c[0x0][0x380] ;  /* 0x0000e000ff0e7b82 */ /* 0x000ea20000000a00 */
[----:B0-----:R-:W-:-:S04]  /*0550*/  IMAD.WIDE R6, R9, 0x4, R6 ;  /* 0x0000000409067825 */ /* 0x001fc800078e0206 */
[----:B------:R-:W-:Y:S02]  /*0560*/  IMAD.WIDE R8, R3, 0x4, R6 ;  /* 0x0000000403087825 */ /* 0x000fe400078e0206 */
[----:B------:R-:W3:Y:S02]  /*0570*/  LDG.E R6, desc[UR4][R6.64] ;  /* 0x0000000406067981 */ /* 0x000ee4000c1e1900 */
[----:B--2---:R-:W-:Y:S01]  /*0580*/  IMAD.WIDE.U32 R14, R5, 0x4, R14 ;  /* 0x00000004050e7825 */ /* 0x004fe200078e000e */
[----:B------:R-:W-:Y:S02]  /*0590*/  IADD3.X R5, PT, PT, RZ, RZ, RZ, P1, !PT ;  /* 0x000000ffff057210 */ /* 0x000fe40000ffe4ff */
[----:B-1----:R-:W-:-:S03]  /*05a0*/  LEA R4, P1, R10, UR6, 0x2 ;  /* 0x000000060a047c11 */ /* 0x002fc6000f8210ff */
[----:B------:R-:W3:Y:S01]  /*05b0*/  LDG.E R15, desc[UR4][R14.64] ;  /* 0x000000040e0f7981 */ /* 0x000ee2000c1e1900 */
[----:B------:R-:W-:Y:S01]  /*05c0*/  LEA.HI.X R5, R10, UR7, R5, 0x2, P1 ;  /* 0x000000070a057c11 */ /* 0x000fe200088f1405 */
[C---:B------:R-:W-:Y:S02]  /*05d0*/  IMAD.WIDE R10, R3.reuse, 0x4, R8 ;  /* 0x00000004030a7825 */ /* 0x040fe400078e0208 */
[----:B------:R-:W2:Y:S04]  /*05e0*/  LDG.E R8, desc[UR4][R8.64] ;  /* 0x0000000408087981 */ /* 0x000ea8000c1e1900 */
[----:B------:R-:W2:Y:S01]  /*05f0*/  LDG.E R17, desc[UR4][R4.64+0x4] ;  /* 0x0000040404117981 */ /* 0x000ea2000c1e1900 */
[----:B------:R-:W-:-:S03]  /*0600*/  IMAD.WIDE R12, R3, 0x4, R10 ;  /* 0x00000004030c7825 */ /* 0x000fc600078e020a */
[----:B------:R-:W4:Y:S04]  /*0610*/  LDG.E R22, desc[UR4][R10.64] ;  /* 0x000000040a167981 */ /* 0x000f28000c1e1900 */
[----:B------:R-:W4:Y:S04]  /*0620*/  LDG.E R18, desc[UR4][R4.64+0x8] ;  /* 0x0000080404127981 */ /* 0x000f28000c1e1900 */
[----:B------:R-:W5:Y:S04]  /*0630*/  LDG.E R26, desc[UR4][R4.64+0xc] ;  /* 0x00000c04041a7981 */ /* 0x000f68000c1e1900 */
[----:B------:R-:W5:Y:S01]  /*0640*/  LDG.E R12, desc[UR4][R12.64] ;  /* 0x000000040c0c7981 */ /* 0x000f62000c1e1900 */
[----:B------:R-:W-:Y:S01]  /*0650*/  IADD3 R21, PT, PT, R21, 0x4, RZ ;  /* 0x0000000415157810 */ /* 0x000fe20007ffe0ff */
[----:B---3--:R-:W-:-:S04]  /*0660*/  FFMA R24, R15, R6, R24 ;  /* 0x000000060f187223 */ /* 0x008fc80000000018 */
[----:B--2---:R-:W-:-:S04]  /*0670*/  FFMA R17, R17, R8, R24 ;  /* 0x0000000811117223 */ /* 0x004fc80000000018 */
[----:B----4-:R-:W-:-:S04]  /*0680*/  FFMA R17, R18, R22, R17 ;  /* 0x0000001612117223 */ /* 0x010fc80000000011 */
[----:B-----5:R-:W-:-:S07]  /*0690*/  FFMA R24, R26, R12, R17 ;  /* 0x0000000c1a187223 */ /* 0x020fce0000000011 */
.L_x_3:
[----:B------:R-:W-:Y:S05]  /*06a0*/  @!P0 BRA `(.L_x_0) ;  /* 0x00000000007c8947 */ /* 0x000fea0003800000 */
[----:B------:R-:W-:Y:S01]  /*06b0*/  ISETP.NE.AND P1, PT, R16, 0x1, PT ;  /* 0x000000011000780c */ /* 0x000fe20003f25270 */
[----:B------:R-:W0:Y:S01]  /*06c0*/  LDC.64 R12, c[0x0][0x380] ;  /* 0x0000e000ff0c7b82 */ /* 0x000e220000000a00 */
[----:B------:R-:W-:-:S04]  /*06d0*/  LOP3.LUT R2, R2, 0x1, RZ, 0xc0, !PT ;  /* 0x0000000102027812 */ /* 0x000fc800078ec0ff */
[----:B------:R-:W-:-:S03]  /*06e0*/  ISETP.NE.U32.AND P0, PT, R2, 0x1, PT ;  /* 0x000000010200780c */ /* 0x000fc60003f05070 */
[----:B------:R-:W1:Y:S04]  /*06f0*/  LDC.64 R10, c[0x0][0x388] ;  /* 0x0000e200ff0a7b82 */ /* 0x000e680000000a00 */
[CC--:B------:R-:W-:Y:S02]  /*0700*/  @P1 IADD3 R15, PT, PT, R20.reuse, R21.reuse, RZ ;  /* 0x00000015140f1210 */ /* 0x0c0fe40007ffe0ff */
[----:B------:R-:W-:Y:S02]  /*0710*/  @P1 IADD3 R2, P2, PT, R20, R21, RZ ;  /* 0x0000001514021210 */ /* 0x000fe40007f5e0ff */
[----:B------:R-:W2:Y:S02]  /*0720*/  @P1 LDC.64 R4, c[0x0][0x380] ;  /* 0x0000e000ff041b82 */ /* 0x000ea40000000a00 */
[----:B------:R-:W-:-:S06]  /*0730*/  @P1 IADD3.X R14, PT, PT, RZ, RZ, RZ, P2, !PT ;  /* 0x000000ffff0e1210 */ /* 0x000fcc00017fe4ff */
[----:B------:R-:W3:Y:S01]  /*0740*/  LDC.64 R6, c[0x0][0x380] ;  /* 0x0000e000ff067b82 */ /* 0x000ee20000000a00 */
[----:B0-----:R-:W-:-:S04]  /*0750*/  @P1 IMAD.WIDE.U32 R12, R15, 0x4, R12 ;  /* 0x000000040f0c1825 */ /* 0x001fc800078e000c */
[C---:B------:R-:W-:Y:S01]  /*0760*/  @P1 IMAD R15, R21.reuse, R3, R0 ;  /* 0x00000003150f1224 */ /* 0x040fe200078e0200 */
[----:B------:R-:W-:Y:S01]  /*0770*/  @P1 IADD3 R21, PT, PT, R21, 0x2, RZ ;  /* 0x0000000215151810 */ /* 0x000fe20007ffe0ff */
[----:B------:R-:W4:Y:S01]  /*0780*/  @P1 LDG.E R13, desc[UR4][R12.64] ;  /* 0x000000040c0d1981 */ /* 0x000f22000c1e1900 */
[----:B------:R-:W0:Y:S01]  /*0790*/  LDC.64 R8, c[0x0][0x388] ;  /* 0x0000e200ff087b82 */ /* 0x000e220000000a00 */
[----:B-1----:R-:W-:Y:S01]  /*07a0*/  @P1 IMAD.WIDE R10, R15, 0x4, R10 ;  /* 0x000000040f0a1825 */ /* 0x002fe200078e020a */
[----:B------:R-:W-:Y:S02]  /*07b0*/  @!P0 IADD3 R17, PT, PT, R20, R21, RZ ;  /* 0x0000001514118210 */ /* 0x000fe40007ffe0ff */
[----:B--2---:R-:W-:Y:S01]  /*07c0*/  @P1 LEA R4, P2, R2, R4, 0x2 ;  /* 0x0000000402041211 */ /* 0x004fe200078410ff */
[----:B------:R-:W-:-:S03]  /*07d0*/  @!P0 IMAD R21, R21, R3, R0 ;  /* 0x0000000315158224 */ /* 0x000fc600078e0200 */
[----:B------:R-:W-:Y:S01]  /*07e0*/  @P1 LEA.HI.X R5, R2, R5, R14, 0x2, P2 ;  /* 0x0000000502051211 */ /* 0x000fe200010f140e */
[----:B------:R-:W-:Y:S01]  /*07f0*/  @P1 IMAD.WIDE R14, R3, 0x4, R10 ;  /* 0x00000004030e1825 */ /* 0x000fe200078e020a */
[----:B------:R-:W4:Y:S03]  /*0800*/  @P1 LDG.E R2, desc[UR4][R10.64] ;  /* 0x000000040a021981 */ /* 0x000f26000c1e1900 */
[----:B---3--:R-:W-:Y:S01]  /*0810*/  @!P0 IMAD.WIDE.U32 R6, R17, 0x4, R6 ;  /* 0x0000000411068825 */ /* 0x008fe200078e0006 */
[----:B------:R-:W2:Y:S04]  /*0820*/  @P1 LDG.E R5, desc[UR4][R4.64+0x4] ;  /* 0x0000040404051981 */ /* 0x000ea8000c1e1900 */
[----:B------:R-:W2:Y:S01]  /*0830*/  @P1 LDG.E R14, desc[UR4][R14.64] ;  /* 0x000000040e0e1981 */ /* 0x000ea2000c1e1900 */
[----:B0-----:R-:W-:-:S03]  /*0840*/  @!P0 IMAD.WIDE R8, R21, 0x4, R8 ;  /* 0x0000000415088825 */ /* 0x001fc600078e0208 */
[----:B------:R-:W3:Y:S04]  /*0850*/  @!P0 LDG.E R7, desc[UR4][R6.64] ;  /* 0x0000000406078981 */ /* 0x000ee8000c1e1900 */
[----:B------:R-:W3:Y:S01]  /*0860*/  @!P0 LDG.E R8, desc[UR4][R8.64] ;  /* 0x0000000408088981 */ /* 0x000ee2000c1e1900 */
[----:B----4-:R-:W-:-:S04]  /*0870*/  @P1 FFMA R2, R13, R2, R24 ;  /* 0x000000020d021223 */ /* 0x010fc80000000018 */
[----:B--2---:R-:W-:-:S04]  /*0880*/  @P1 FFMA R24, R5, R14, R2 ;  /* 0x0000000e05181223 */ /* 0x004fc80000000002 */
[----:B---3--:R-:W-:-:S07]  /*0890*/  @!P0 FFMA R24, R7, R8, R24 ;  /* 0x0000000807188223 */ /* 0x008fce0000000018 */
.L_x_0:
[----:B------:R-:W0:Y:S01]  /*08a0*/  LDC.64 R4, c[0x0][0x390] ;  /* 0x0000e400ff047b82 */ /* 0x000e220000000a00 */
[----:B------:R-:W-:Y:S01]  /*08b0*/  IMAD R3, R19, R3, R0 ;  /* 0x0000000313037224 */ /* 0x000fe200078e0200 */
[----:B------:R-:W1:Y:S01]  /*08c0*/  LDCU UR6, c[0x0][0x3a8] ;  /* 0x00007500ff0677ac */ /* 0x000e620008000800 */
[----:B------:R-:W2:Y:S02]  /*08d0*/  LDCU UR7, c[0x0][0x3a4] ;  /* 0x00007480ff0777ac */ /* 0x000ea40008000800 */
[----:B0-----:R-:W-:-:S05]  /*08e0*/  IMAD.WIDE R2, R3, 0x4, R4 ;  /* 0x0000000403027825 */ /* 0x001fca00078e0204 */
[----:B------:R-:W1:Y:S02]  /*08f0*/  LDG.E R0, desc[UR4][R2.64] ;  /* 0x0000000402007981 */ /* 0x000e64000c1e1900 */
[----:B-1----:R-:W-:-:S04]  /*0900*/  FMUL R5, R0, UR6 ;  /* 0x0000000600057c20 */ /* 0x002fc80008400000 */
[----:B--2---:R-:W-:-:S05]  /*0910*/  FFMA R5, R24, UR7, R5 ;  /* 0x0000000718057c23 */ /* 0x004fca0008000005 */
[----:B------:R-:W-:Y:S01]  /*0920*/  STG.E desc[UR4][R2.64], R5 ;  /* 0x0000000502007986 */ /* 0x000fe2000c101904 */
[----:B------:R-:W-:Y:S05]  /*0930*/  EXIT ;  /* 0x000000000000794d */ /* 0x000fea0003800000 */
.L_x_4:
[----:B------:R-:W-:-:S00]  /*0940*/  BRA `(.L_x_4) ;  /* 0xfffffffc00fc7947 */ /* 0x000fc0000383ffff */
[----:B------:R-:W-:-:S00]  /*0950*/  NOP ;  /* 0x0000000000007918 */ /* 0x000fc00000000000 */
        /* <DEDUP_REMOVED lines=10> */
.L_x_5:


//--------------------- .nv.shared.reserved.0     --------------------------
	.section	.nv.shared.reserved.0,"aw",@nobits
	.weak		__nv_reservedSMEM_offset_0_alias
	.size		__nv_reservedSMEM_offset_0_alias, 0, 64
	.other		__nv_reservedSMEM_offset_0_alias,@"STO_CUDA_RESERVED_SHARED STV_DEFAULT"
__nv_reservedSMEM_offset_0_alias:
	.zero		0
	.zero		64


//--------------------- .nv.constant0._Z12gemm_mnk_addPfS_S_iiiff --------------------------
	.section	.nv.constant0._Z12gemm_mnk_addPfS_S_iiiff,"a",@progbits
	.sectionflags	@""
	.align	4
.nv.constant0._Z12gemm_mnk_addPfS_S_iiiff:
	.zero		940


//--------------------- SYMBOLS --------------------------

	.type		.nv.reservedSmem.offset0,@object
	.size		.nv.reservedSmem.offset0,0x4
